//
// Generated by NVIDIA NVVM Compiler
//
// Compiler Build ID: CL-36424714
// Cuda compilation tools, release 13.0, V13.0.88
// Based on NVVM 20.0.0
//

.version 9.0
.target sm_100
.address_size 64

	// .globl	_Z9roll_callv
.extern .func  (.param .b32 func_retval0) vprintf
(
	.param .b64 vprintf_param_0,
	.param .b64 vprintf_param_1
)
;
.global .align 1 .b8 $str[17] = {84, 104, 114, 101, 97, 100, 32, 37, 100, 32, 104, 101, 114, 101, 33, 10};
.global .align 1 .b8 $str$1[29] = {84, 104, 114, 101, 97, 100, 32, 37, 100, 32, 114, 117, 110, 110, 105, 110, 103, 32, 111, 110, 32, 83, 77, 32, 37, 100, 33, 10};
.global .align 1 .b8 $str$2[50] = {83, 77, 58, 32, 37, 100, 32, 124, 32, 87, 97, 114, 112, 58, 32, 37, 100, 32, 124, 32, 76, 97, 110, 101, 58, 32, 37, 100, 32, 124, 32, 84, 104, 114, 101, 97, 100, 32, 37, 100, 32, 45, 32, 72, 101, 114, 101, 33, 10};

.visible .entry _Z9roll_callv()
{
	.local .align 8 .b8 	__local_depot0[8];
	.reg .b64 	%SP;
	.reg .b64 	%SPL;
	.reg .b32 	%r<4>;
	.reg .b64 	%rd<5>;

	mov.u64 	%SPL, __local_depot0;
	cvta.local.u64 	%SP, %SPL;
	add.u64 	%rd1, %SP, 0;
	add.u64 	%rd2, %SPL, 0;
	mov.u32 	%r1, %tid.x;
	st.local.u32 	[%rd2], %r1;
	mov.u64 	%rd3, $str;
	cvta.global.u64 	%rd4, %rd3;
	{ // callseq 0, 0
	.param .b64 param0;
	st.param.b64 	[param0], %rd4;
	.param .b64 param1;
	st.param.b64 	[param1], %rd1;
	.param .b32 retval0;
	call.uni (retval0), 
	vprintf, 
	(
	param0, 
	param1
	);
	ld.param.b32 	%r2, [retval0];
	} // callseq 0
	ret;

}
	// .globl	_Z12sm_roll_callv
.visible .entry _Z12sm_roll_callv()
{
	.local .align 8 .b8 	__local_depot1[8];
	.reg .b64 	%SP;
	.reg .b64 	%SPL;
	.reg .b32 	%r<5>;
	.reg .b64 	%rd<5>;

	mov.u64 	%SPL, __local_depot1;
	cvta.local.u64 	%SP, %SPL;
	add.u64 	%rd1, %SP, 0;
	add.u64 	%rd2, %SPL, 0;
	mov.u32 	%r2, %tid.x;
	// begin inline asm
	mov.u32 %r1, %smid;
	// end inline asm
	st.local.v2.u32 	[%rd2], {%r2, %r1};
	mov.u64 	%rd3, $str$1;
	cvta.global.u64 	%rd4, %rd3;
	{ // callseq 1, 0
	.param .b64 param0;
	st.param.b64 	[param0], %rd4;
	.param .b64 param1;
	st.param.b64 	[param1], %rd1;
	.param .b32 retval0;
	call.uni (retval0), 
	vprintf, 
	(
	param0, 
	param1
	);
	ld.param.b32 	%r3, [retval0];
	} // callseq 1
	ret;

}
	// .globl	_Z14warp_roll_callv
.visible .entry _Z14warp_roll_callv()
{
	.local .align 16 .b8 	__local_depot2[16];
	.reg .b64 	%SP;
	.reg .b64 	%SPL;
	.reg .b32 	%r<7>;
	.reg .b64 	%rd<5>;

	mov.u64 	%SPL, __local_depot2;
	cvta.local.u64 	%SP, %SPL;
	add.u64 	%rd1, %SP, 0;
	add.u64 	%rd2, %SPL, 0;
	mov.u32 	%r4, %tid.x;
	// begin inline asm
	mov.u32 %r1, %smid;
	// end inline asm
	// begin inline asm
	mov.u32 %r2, %warpid;
	// end inline asm
	// begin inline asm
	mov.u32 %r3, %laneid;
	// end inline asm
	st.local.v4.u32 	[%rd2], {%r1, %r2, %r3, %r4};
	mov.u64 	%rd3, $str$2;
	cvta.global.u64 	%rd4, %rd3;
	{ // callseq 2, 0
	.param .b64 param0;
	st.param.b64 	[param0], %rd4;
	.param .b64 param1;
	st.param.b64 	[param1], %rd1;
	.param .b32 retval0;
	call.uni (retval0), 
	vprintf, 
	(
	param0, 
	param1
	);
	ld.param.b32 	%r5, [retval0];
	} // callseq 2
	ret;

}
	// .globl	_Z15array_incrementPi
.visible .entry _Z15array_incrementPi(
	.param .u64 .ptr .align 1 _Z15array_incrementPi_param_0
)
{
	.reg .b32 	%r<4>;
	.reg .b64 	%rd<5>;

	ld.param.u64 	%rd1, [_Z15array_incrementPi_param_0];
	cvta.to.global.u64 	%rd2, %rd1;
	mov.u32 	%r1, %tid.x;
	mul.wide.u32 	%rd3, %r1, 4;
	add.s64 	%rd4, %rd2, %rd3;
	ld.global.u32 	%r2, [%rd4];
	add.s32 	%r3, %r2, 1;
	st.global.u32 	[%rd4], %r3;
	ret;

}


// ===== COMPILED SASS (sm_100) =====

	.target	sm_100

	.elftype	@"ET_EXEC"


//--------------------- .note.nv.tkinfo           --------------------------
	.section	.note.nv.tkinfo,"",@"SHT_NOTE"
	.sectionflags	@"SHF_NOTE_NV_TKINFO"
	.tkinfo
        /*0018*/ 	.word	0x00000002
        /*0030*/ 	.string	""
        /*0030*/ 	.string	"ptxas"
        /*0030*/ 	.string	"Cuda compilation tools, release 13.0, V13.0.88"
        /*0030*/ 	.string	"Build cuda_13.0.r13.0/compiler.36424714_0"
        /*0030*/ 	.string	"-arch sm_100 -m 64 "



//--------------------- .note.nv.cuinfo           --------------------------
	.section	.note.nv.cuinfo,"",@"SHT_NOTE"
	.sectionflags	@"SHF_NOTE_NV_CUINFO"
        /*0018*/ 	.short	0x0002
        /*001a*/ 	.short	0x0064
        /*001c*/ 	.short	0x0082
	.zero		2


//--------------------- .nv.info                  --------------------------
	.section	.nv.info,"",@"SHT_CUDA_INFO"
	.align	4


	//----- nvinfo : EIATTR_REGCOUNT
	.align		4
        /*0000*/ 	.byte	0x04, 0x2f
        /*0002*/ 	.short	(.L_4 - .L_3)
	.align		4
.L_3:
        /*0004*/ 	.word	index@(_Z9roll_callv)
        /*0008*/ 	.word	0x00000018


	//----- nvinfo : EIATTR_FRAME_SIZE
	.align		4
.L_4:
        /*000c*/ 	.byte	0x04, 0x11
        /*000e*/ 	.short	(.L_6 - .L_5)
	.align		4
.L_5:
        /*0010*/ 	.word	index@(_Z9roll_callv)
        /*0014*/ 	.word	0x00000008


	//----- nvinfo : EIATTR_REGCOUNT
	.align		4
.L_6:
        /*0018*/ 	.byte	0x04, 0x2f
        /*001a*/ 	.short	(.L_8 - .L_7)
	.align		4
.L_7:
        /*001c*/ 	.word	index@(_Z12sm_roll_callv)
        /*0020*/ 	.word	0x00000018


	//----- nvinfo : EIATTR_FRAME_SIZE
	.align		4
.L_8:
        /*0024*/ 	.byte	0x04, 0x11
        /*0026*/ 	.short	(.L_10 - .L_9)
	.align		4
.L_9:
        /*0028*/ 	.word	index@(_Z12sm_roll_callv)
        /*002c*/ 	.word	0x00000008


	//----- nvinfo : EIATTR_REGCOUNT
	.align		4
.L_10:
        /*0030*/ 	.byte	0x04, 0x2f
        /*0032*/ 	.short	(.L_12 - .L_11)
	.align		4
.L_11:
        /*0034*/ 	.word	index@(_Z14warp_roll_callv)
        /*0038*/ 	.word	0x00000018


	//----- nvinfo : EIATTR_FRAME_SIZE
	.align		4
.L_12:
        /*003c*/ 	.byte	0x04, 0x11
        /*003e*/ 	.short	(.L_14 - .L_13)
	.align		4
.L_13:
        /*0040*/ 	.word	index@(_Z14warp_roll_callv)
        /*0044*/ 	.word	0x00000010


	//----- nvinfo : EIATTR_REGCOUNT
	.align		4
.L_14:
        /*0048*/ 	.byte	0x04, 0x2f
        /*004a*/ 	.short	(.L_16 - .L_15)
	.align		4
.L_15:
        /*004c*/ 	.word	index@(_Z15array_incrementPi)
        /*0050*/ 	.word	0x00000008


	//----- nvinfo : EIATTR_FRAME_SIZE
	.align		4
.L_16:
        /*0054*/ 	.byte	0x04, 0x11
        /*0056*/ 	.short	(.L_18 - .L_17)
	.align		4
.L_17:
        /*0058*/ 	.word	index@(_Z15array_incrementPi)
        /*005c*/ 	.word	0x00000000


	//----- nvinfo : EIATTR_MIN_STACK_SIZE
	.align		4
.L_18:
        /*0060*/ 	.byte	0x04, 0x12
        /*0062*/ 	.short	(.L_20 - .L_19)
	.align		4
.L_19:
        /*0064*/ 	.word	index@(_Z15array_incrementPi)
        /*0068*/ 	.word	0x00000000


	//----- nvinfo : EIATTR_MIN_STACK_SIZE
	.align		4
.L_20:
        /*006c*/ 	.byte	0x04, 0x12
        /*006e*/ 	.short	(.L_22 - .L_21)
	.align		4
.L_21:
        /*0070*/ 	.word	index@(_Z14warp_roll_callv)
        /*0074*/ 	.word	0x00000010


	//----- nvinfo : EIATTR_MIN_STACK_SIZE
	.align		4
.L_22:
        /*0078*/ 	.byte	0x04, 0x12
        /*007a*/ 	.short	(.L_24 - .L_23)
	.align		4
.L_23:
        /*007c*/ 	.word	index@(_Z12sm_roll_callv)
        /*0080*/ 	.word	0x00000008


	//----- nvinfo : EIATTR_MIN_STACK_SIZE
	.align		4
.L_24:
        /*0084*/ 	.byte	0x04, 0x12
        /*0086*/ 	.short	(.L_26 - .L_25)
	.align		4
.L_25:
        /*0088*/ 	.word	index@(_Z9roll_callv)
        /*008c*/ 	.word	0x00000008
.L_26:


//--------------------- .nv.compat                --------------------------
	.section	.nv.compat,"",@"SHT_CUDA_COMPAT_INFO"
	.align	4
        /*0000*/ 	.byte	0x02, 0x09, 0x00, 0x00, 0x02, 0x02, 0x01, 0x00, 0x02, 0x05, 0x05, 0x00, 0x03, 0x07, 0x01, 0x01
        /*0010*/ 	.byte	0x02, 0x03, 0x00, 0x00, 0x02, 0x06, 0x01, 0x00, 0x04, 0x0b, 0x08, 0x00, 0x09, 0x00, 0x00, 0x00
        /*0020*/ 	.byte	0x00, 0x00, 0x00, 0x00


//--------------------- .nv.info._Z15array_incrementPi --------------------------
	.section	.nv.info._Z15array_incrementPi,"",@"SHT_CUDA_INFO"
	.sectionflags	@""
	.align	4


	//----- nvinfo : EIATTR_CUDA_API_VERSION
	.align		4
        /*0000*/ 	.byte	0x04, 0x37
        /*0002*/ 	.short	(.L_28 - .L_27)
.L_27:
        /*0004*/ 	.word	0x00000082


	//----- nvinfo : EIATTR_KPARAM_INFO
	.align		4
.L_28:
        /*0008*/ 	.byte	0x04, 0x17
        /*000a*/ 	.short	(.L_30 - .L_29)
.L_29:
        /*000c*/ 	.word	0x00000000
        /*0010*/ 	.short	0x0000
        /*0012*/ 	.short	0x0000
        /*0014*/ 	.byte	0x00, 0xf5, 0x21, 0x00


	//----- nvinfo : EIATTR_SPARSE_MMA_MASK
	.align		4
.L_30:
        /*0018*/ 	.byte	0x03, 0x50
        /*001a*/ 	.short	0x0000


	//----- nvinfo : EIATTR_MAXREG_COUNT
	.align		4
        /*001c*/ 	.byte	0x03, 0x1b
        /*001e*/ 	.short	0x00ff


	//----- nvinfo : EIATTR_MERCURY_ISA_VERSION
	.align		4
        /*0020*/ 	.byte	0x03, 0x5f
        /*0022*/ 	.short	0x0101


	//----- nvinfo : EIATTR_VRC_CTA_INIT_COUNT
	.align		4
        /*0024*/ 	.byte	0x02, 0x4a
	.zero		1
	.zero		1


	//----- nvinfo : EIATTR_EXIT_INSTR_OFFSETS
	.align		4
        /*0028*/ 	.byte	0x04, 0x1c
        /*002a*/ 	.short	(.L_32 - .L_31)


	//   ....[0]....
.L_31:
        /*002c*/ 	.word	0x00000080


	//----- nvinfo : EIATTR_CBANK_PARAM_SIZE
	.align		4
.L_32:
        /*0030*/ 	.byte	0x03, 0x19
        /*0032*/ 	.short	0x0008


	//----- nvinfo : EIATTR_PARAM_CBANK
	.align		4
        /*0034*/ 	.byte	0x04, 0x0a
        /*0036*/ 	.short	(.L_34 - .L_33)
	.align		4
.L_33:
        /*0038*/ 	.word	index@(.nv.constant0._Z15array_incrementPi)
        /*003c*/ 	.short	0x0380
        /*003e*/ 	.short	0x0008


	//----- nvinfo : EIATTR_SW_WAR
	.align		4
.L_34:
        /*0040*/ 	.byte	0x04, 0x36
        /*0042*/ 	.short	(.L_36 - .L_35)
.L_35:
        /*0044*/ 	.word	0x00000008
.L_36:


//--------------------- .nv.info._Z14warp_roll_callv --------------------------
	.section	.nv.info._Z14warp_roll_callv,"",@"SHT_CUDA_INFO"
	.sectionflags	@""
	.align	4


	//----- nvinfo : EIATTR_CUDA_API_VERSION
	.align		4
        /*0000*/ 	.byte	0x04, 0x37
        /*0002*/ 	.short	(.L_38 - .L_37)
.L_37:
        /*0004*/ 	.word	0x00000082


	//----- nvinfo : EIATTR_SPARSE_MMA_MASK
	.align		4
.L_38:
        /*0008*/ 	.byte	0x03, 0x50
        /*000a*/ 	.short	0x0000


	//----- nvinfo : EIATTR_MAXREG_COUNT
	.align		4
        /*000c*/ 	.byte	0x03, 0x1b
        /*000e*/ 	.short	0x00ff


	//----- nvinfo : EIATTR_EXTERNS
	.align		4
        /*0010*/ 	.byte	0x04, 0x0f
        /*0012*/ 	.short	(.L_40 - .L_39)


	//   ....[0]....
	.align		4
.L_39:
        /*0014*/ 	.word	index@(vprintf)


	//----- nvinfo : EIATTR_MERCURY_ISA_VERSION
	.align		4
.L_40:
        /*0018*/ 	.byte	0x03, 0x5f
        /*001a*/ 	.short	0x0101


	//----- nvinfo : EIATTR_VRC_CTA_INIT_COUNT
	.align		4
        /*001c*/ 	.byte	0x02, 0x4a
	.zero		1
	.zero		1


	//----- nvinfo : EIATTR_SYSCALL_OFFSETS
	.align		4
        /*0020*/ 	.byte	0x04, 0x46
        /*0022*/ 	.short	(.L_42 - .L_41)


	//   ....[0]....
.L_41:
        /*0024*/ 	.word	0x00000130


	//----- nvinfo : EIATTR_EXIT_INSTR_OFFSETS
	.align		4
.L_42:
        /*0028*/ 	.byte	0x04, 0x1c
        /*002a*/ 	.short	(.L_44 - .L_43)


	//   ....[0]....
.L_43:
        /*002c*/ 	.word	0x00000140


	//----- nvinfo : EIATTR_SW_WAR
	.align		4
.L_44:
        /*0030*/ 	.byte	0x04, 0x36
        /*0032*/ 	.short	(.L_46 - .L_45)
.L_45:
        /*0034*/ 	.word	0x00000008
.L_46:


//--------------------- .nv.info._Z12sm_roll_callv --------------------------
	.section	.nv.info._Z12sm_roll_callv,"",@"SHT_CUDA_INFO"
	.sectionflags	@""
	.align	4


	//----- nvinfo : EIATTR_CUDA_API_VERSION
	.align		4
        /*0000*/ 	.byte	0x04, 0x37
        /*0002*/ 	.short	(.L_48 - .L_47)
.L_47:
        /*0004*/ 	.word	0x00000082


	//----- nvinfo : EIATTR_SPARSE_MMA_MASK
	.align		4
.L_48:
        /*0008*/ 	.byte	0x03, 0x50
        /*000a*/ 	.short	0x0000


	//----- nvinfo : EIATTR_MAXREG_COUNT
	.align		4
        /*000c*/ 	.byte	0x03, 0x1b
        /*000e*/ 	.short	0x00ff


	//----- nvinfo : EIATTR_EXTERNS
	.align		4
        /*0010*/ 	.byte	0x04, 0x0f
        /*0012*/ 	.short	(.L_50 - .L_49)


	//   ....[0]....
	.align		4
.L_49:
        /*0014*/ 	.word	index@(vprintf)


	//----- nvinfo : EIATTR_MERCURY_ISA_VERSION
	.align		4
.L_50:
        /*0018*/ 	.byte	0x03, 0x5f
        /*001a*/ 	.short	0x0101


	//----- nvinfo : EIATTR_VRC_CTA_INIT_COUNT
	.align		4
        /*001c*/ 	.byte	0x02, 0x4a
	.zero		1
	.zero		1


	//----- nvinfo : EIATTR_SYSCALL_OFFSETS
	.align		4
        /*0020*/ 	.byte	0x04, 0x46
        /*0022*/ 	.short	(.L_52 - .L_51)


	//   ....[0]....
.L_51:
        /*0024*/ 	.word	0x000000f0


	//----- nvinfo : EIATTR_EXIT_INSTR_OFFSETS
	.align		4
.L_52:
        /*0028*/ 	.byte	0x04, 0x1c
        /*002a*/ 	.short	(.L_54 - .L_53)


	//   ....[0]....
.L_53:
        /*002c*/ 	.word	0x00000100


	//----- nvinfo : EIATTR_SW_WAR
	.align		4
.L_54:
        /*0030*/ 	.byte	0x04, 0x36
        /*0032*/ 	.short	(.L_56 - .L_55)
.L_55:
        /*0034*/ 	.word	0x00000008
.L_56:


//--------------------- .nv.info._Z9roll_callv    --------------------------
	.section	.nv.info._Z9roll_callv,"",@"SHT_CUDA_INFO"
	.sectionflags	@""
	.align	4


	//----- nvinfo : EIATTR_CUDA_API_VERSION
	.align		4
        /*0000*/ 	.byte	0x04, 0x37
        /*0002*/ 	.short	(.L_58 - .L_57)
.L_57:
        /*0004*/ 	.word	0x00000082


	//----- nvinfo : EIATTR_SPARSE_MMA_MASK
	.align		4
.L_58:
        /*0008*/ 	.byte	0x03, 0x50
        /*000a*/ 	.short	0x0000


	//----- nvinfo : EIATTR_MAXREG_COUNT
	.align		4
        /*000c*/ 	.byte	0x03, 0x1b
        /*000e*/ 	.short	0x00ff


	//----- nvinfo : EIATTR_EXTERNS
	.align		4
        /*0010*/ 	.byte	0x04, 0x0f
        /*0012*/ 	.short	(.L_60 - .L_59)


	//   ....[0]....
	.align		4
.L_59:
        /*0014*/ 	.word	index@(vprintf)


	//----- nvinfo : EIATTR_MERCURY_ISA_VERSION
	.align		4
.L_60:
        /*0018*/ 	.byte	0x03, 0x5f
        /*001a*/ 	.short	0x0101


	//----- nvinfo : EIATTR_VRC_CTA_INIT_COUNT
	.align		4
        /*001c*/ 	.byte	0x02, 0x4a
	.zero		1
	.zero		1


	//----- nvinfo : EIATTR_SYSCALL_OFFSETS
	.align		4
        /*0020*/ 	.byte	0x04, 0x46
        /*0022*/ 	.short	(.L_62 - .L_61)


	//   ....[0]....
.L_61:
        /*0024*/ 	.word	0x000000e0


	//----- nvinfo : EIATTR_EXIT_INSTR_OFFSETS
	.align		4
.L_62:
        /*0028*/ 	.byte	0x04, 0x1c
        /*002a*/ 	.short	(.L_64 - .L_63)


	//   ....[0]....
.L_63:
        /*002c*/ 	.word	0x000000f0


	//----- nvinfo : EIATTR_SW_WAR
	.align		4
.L_64:
        /*0030*/ 	.byte	0x04, 0x36
        /*0032*/ 	.short	(.L_66 - .L_65)
.L_65:
        /*0034*/ 	.word	0x00000008
.L_66:


//--------------------- .nv.callgraph             --------------------------
	.section	.nv.callgraph,"",@"SHT_CUDA_CALLGRAPH"
	.align	4
	.sectionentsize	8
	.align		4
        /*0000*/ 	.word	0x00000000
	.align		4
        /*0004*/ 	.word	0xffffffff
	.align		4
        /*0008*/ 	.word	index@(_Z14warp_roll_callv)
	.align		4
        /*000c*/ 	.word	index@(vprintf)
	.align		4
        /*0010*/ 	.word	index@(_Z12sm_roll_callv)
	.align		4
        /*0014*/ 	.word	index@(vprintf)
	.align		4
        /*0018*/ 	.word	index@(_Z9roll_callv)
	.align		4
        /*001c*/ 	.word	index@(vprintf)
	.align		4
        /*0020*/ 	.word	0x00000000
	.align		4
        /*0024*/ 	.word	0xfffffffe
	.align		4
        /*0028*/ 	.word	0x00000000
	.align		4
        /*002c*/ 	.word	0xfffffffd
	.align		4
        /*0030*/ 	.word	0x00000000
	.align		4
        /*0034*/ 	.word	0xfffffffc


//--------------------- .nv.constant4             --------------------------
	.section	.nv.constant4,"a",@progbits
	.align	8
	.align		8
.nv.constant4:
        /*0000*/ 	.dword	$str
	.align		8
        /*0008*/ 	.dword	$str$1
	.align		8
        /*0010*/ 	.dword	$str$2
	.align		8
        /*0018*/ 	.dword	vprintf


//--------------------- .text._Z15array_incrementPi --------------------------
	.section	.text._Z15array_incrementPi,"ax",@progbits
	.align	128
        .global         _Z15array_incrementPi
        .type           _Z15array_incrementPi,@function
        .size           _Z15array_incrementPi,(.L_x_7 - _Z15array_incrementPi)
        .other          _Z15array_incrementPi,@"STO_CUDA_ENTRY STV_DEFAULT"
_Z15array_incrementPi:
.text._Z15array_incrementPi:
[----:B------:R-:W-:Y:S01]  /*0000*/  LDC R1, c[0x0][0x37c] ;  /* 0x0000df00ff017b82 */ /* 0x000fe20000000800 */
[----:B------:R-:W0:Y:S07]  /*0010*/  S2R R5, SR_TID.X ;  /* 0x0000000000057919 */ /* 0x000e2e0000002100 */
[----:B------:R-:W0:Y:S01]  /*0020*/  LDC.64 R2, c[0x0][0x380] ;  /* 0x0000e000ff027b82 */ /* 0x000e220000000a00 */
[----:B------:R-:W1:Y:S01]  /*0030*/  LDCU.64 UR4, c[0x0][0x358] ;  /* 0x00006b00ff0477ac */ /* 0x000e620008000a00 */
[----:B0-----:R-:W-:-:S05]  /*0040*/  IMAD.WIDE.U32 R2, R5, 0x4, R2 ;  /* 0x0000000405027825 */ /* 0x001fca00078e0002 */
[----:B-1----:R-:W2:Y:S02]  /*0050*/  LDG.E R0, desc[UR4][R2.64] ;  /* 0x0000000402007981 */ /* 0x002ea4000c1e1900 */
[----:B--2---:R-:W-:-:S05]  /*0060*/  IADD3 R5, PT, PT, R0, 0x1, RZ ;  /* 0x0000000100057810 */ /* 0x004fca0007ffe0ff */
[----:B------:R-:W-:Y:S01]  /*0070*/  STG.E desc[UR4][R2.64], R5 ;  /* 0x0000000502007986 */ /* 0x000fe2000c101904 */
[----:B------:R-:W-:Y:S05]  /*0080*/  EXIT ;  /* 0x000000000000794d */ /* 0x000fea0003800000 */
.L_x_0:
[----:B------:R-:W-:-:S00]  /*0090*/  BRA `(.L_x_0) ;  /* 0xfffffffc00fc7947 */ /* 0x000fc0000383ffff */
[----:B------:R-:W-:-:S00]  /*00a0*/  NOP ;  /* 0x0000000000007918 */ /* 0x000fc00000000000 */
        /* <DEDUP_REMOVED lines=13> */
.L_x_7:


//--------------------- .text._Z14warp_roll_callv --------------------------
	.section	.text._Z14warp_roll_callv,"ax",@progbits
	.align	128
        .global         _Z14warp_roll_callv
        .type           _Z14warp_roll_callv,@function
        .size           _Z14warp_roll_callv,(.L_x_8 - _Z14warp_roll_callv)
        .other          _Z14warp_roll_callv,@"STO_CUDA_ENTRY STV_DEFAULT"
_Z14warp_roll_callv:
.text._Z14warp_roll_callv:
[----:B------:R-:W0:Y:S01]  /*0000*/  LDC R1, c[0x0][0x37c] ;  /* 0x0000df00ff017b82 */ /* 0x000e220000000800 */
[----:B------:R-:W1:Y:S01]  /*0010*/  LDCU UR5, c[0x0][0x2fc] ;  /* 0x00005f80ff0577ac */ /* 0x000e620008000800 */
[----:B------:R-:W2:Y:S01]  /*0020*/  S2R R8, SR_VIRTUALSMID ;  /* 0x0000000000087919 */ /* 0x000ea20000004300 */
[----:B0-----:R-:W-:Y:S01]  /*0030*/  VIADD R1, R1, 0xfffffff0 ;  /* 0xfffffff001017836 */ /* 0x001fe20000000000 */
[----:B------:R-:W-:Y:S01]  /*0040*/  MOV R0, 0x18 ;  /* 0x0000001800007802 */ /* 0x000fe20000000f00 */
[----:B------:R-:W0:Y:S01]  /*0050*/  LDCU UR4, c[0x0][0x2f8] ;  /* 0x00005f00ff0477ac */ /* 0x000e220008000800 */
[----:B------:R-:W2:Y:S02]  /*0060*/  S2R R11, SR_TID.X ;  /* 0x00000000000b7919 */ /* 0x000ea40000002100 */
[----:B------:R3:W4:Y:S01]  /*0070*/  LDC.64 R2, c[0x4][R0] ;  /* 0x0100000000027b82 */ /* 0x0007220000000a00 */
[----:B------:R-:W5:Y:S01]  /*0080*/  LDCU.64 UR6, c[0x4][0x10] ;  /* 0x01000200ff0677ac */ /* 0x000f620008000a00 */
[----:B------:R-:W2:Y:S01]  /*0090*/  S2R R10, SR_LANEID ;  /* 0x00000000000a7919 */ /* 0x000ea20000000000 */
[----:B------:R-:W1:Y:S02]  /*00a0*/  S2R R9, SR_VIRTID ;  /* 0x0000000000097919 */ /* 0x000e640000000300 */
[----:B-1----:R-:W-:-:S04]  /*00b0*/  SHF.R.U32.HI R9, RZ, 0x8, R9 ;  /* 0x00000008ff097819 */ /* 0x002fc80000011609 */
[----:B------:R-:W-:Y:S02]  /*00c0*/  SGXT.U32 R9, R9, 0x7 ;  /* 0x000000070909781a */ /* 0x000fe40000000000 */
[----:B0-----:R-:W-:Y:S01]  /*00d0*/  IADD3 R6, P0, PT, R1, UR4, RZ ;  /* 0x0000000401067c10 */ /* 0x001fe2000ff1e0ff */
[----:B-----5:R-:W-:Y:S01]  /*00e0*/  IMAD.U32 R4, RZ, RZ, UR6 ;  /* 0x00000006ff047e24 */ /* 0x020fe2000f8e00ff */
[----:B------:R-:W-:-:S03]  /*00f0*/  MOV R5, UR7 ;  /* 0x0000000700057c02 */ /* 0x000fc60008000f00 */
[----:B------:R-:W-:Y:S01]  /*0100*/  IMAD.X R7, RZ, RZ, UR5, P0 ;  /* 0x00000005ff077e24 */ /* 0x000fe200080e06ff */
[----:B--2---:R3:W-:Y:S07]  /*0110*/  STL.128 [R1], R8 ;  /* 0x0000000801007387 */ /* 0x0047ee0000100c00 */
[----:B------:R-:W-:-:S07]  /*0120*/  LEPC R20, `(.L_x_1) ;  /* 0x000000001014794e */ /* 0x000fce0000000000 */
[----:B---34-:R-:W-:Y:S05]  /*0130*/  CALL.ABS.NOINC R2 ;  /* 0x0000000002007343 */ /* 0x018fea0003c00000 */
.L_x_1:
[----:B------:R-:W-:Y:S05]  /*0140*/  EXIT ;  /* 0x000000000000794d */ /* 0x000fea0003800000 */
.L_x_2:
        /* <DEDUP_REMOVED lines=11> */
.L_x_8:


//--------------------- .text._Z12sm_roll_callv   --------------------------
	.section	.text._Z12sm_roll_callv,"ax",@progbits
	.align	128
        .global         _Z12sm_roll_callv
        .type           _Z12sm_roll_callv,@function
        .size           _Z12sm_roll_callv,(.L_x_9 - _Z12sm_roll_callv)
        .other          _Z12sm_roll_callv,@"STO_CUDA_ENTRY STV_DEFAULT"
_Z12sm_roll_callv:
.text._Z12sm_roll_callv:
[----:B------:R-:W0:Y:S01]  /*0000*/  LDC R1, c[0x0][0x37c] ;  /* 0x0000df00ff017b82 */ /* 0x000e220000000800 */
[----:B------:R-:W1:Y:S01]  /*0010*/  LDCU UR5, c[0x0][0x2fc] ;  /* 0x00005f80ff0577ac */ /* 0x000e620008000800 */
[----:B------:R-:W2:Y:S01]  /*0020*/  S2R R8, SR_TID.X ;  /* 0x0000000000087919 */ /* 0x000ea20000002100 */
[----:B0-----:R-:W-:Y:S01]  /*0030*/  VIADD R1, R1, 0xfffffff8 ;  /* 0xfffffff801017836 */ /* 0x001fe20000000000 */
[----:B------:R-:W-:Y:S01]  /*0040*/  MOV R0, 0x18 ;  /* 0x0000001800007802 */ /* 0x000fe20000000f00 */
[----:B------:R-:W0:Y:S01]  /*0050*/  LDCU UR4, c[0x0][0x2f8] ;  /* 0x00005f00ff0477ac */ /* 0x000e220008000800 */
[----:B------:R-:W2:Y:S02]  /*0060*/  S2R R9, SR_VIRTUALSMID ;  /* 0x0000000000097919 */ /* 0x000ea40000004300 */
[----:B------:R3:W4:Y:S01]  /*0070*/  LDC.64 R2, c[0x4][R0] ;  /* 0x0100000000027b82 */ /* 0x0007220000000a00 */
[----:B------:R-:W5:Y:S01]  /*0080*/  LDCU.64 UR6, c[0x4][0x8] ;  /* 0x01000100ff0677ac */ /* 0x000f620008000a00 */
[----:B0-----:R-:W-:Y:S01]  /*0090*/  IADD3 R6, P0, PT, R1, UR4, RZ ;  /* 0x0000000401067c10 */ /* 0x001fe2000ff1e0ff */
[----:B-----5:R-:W-:Y:S01]  /*00a0*/  IMAD.U32 R4, RZ, RZ, UR6 ;  /* 0x00000006ff047e24 */ /* 0x020fe2000f8e00ff */
[----:B------:R-:W-:-:S03]  /*00b0*/  MOV R5, UR7 ;  /* 0x0000000700057c02 */ /* 0x000fc60008000f00 */
[----:B-1----:R-:W-:Y:S01]  /*00c0*/  IMAD.X R7, RZ, RZ, UR5, P0 ;  /* 0x00000005ff077e24 */ /* 0x002fe200080e06ff */
[----:B--2---:R3:W-:Y:S07]  /*00d0*/  STL.64 [R1], R8 ;  /* 0x0000000801007387 */ /* 0x0047ee0000100a00 */
[----:B------:R-:W-:-:S07]  /*00e0*/  LEPC R20, `(.L_x_3) ;  /* 0x000000001014794e */ /* 0x000fce0000000000 */
[----:B---34-:R-:W-:Y:S05]  /*00f0*/  CALL.ABS.NOINC R2 ;  /* 0x0000000002007343 */ /* 0x018fea0003c00000 */
.L_x_3:
[----:B------:R-:W-:Y:S05]  /*0100*/  EXIT ;  /* 0x000000000000794d */ /* 0x000fea0003800000 */
.L_x_4:
        /* <DEDUP_REMOVED lines=15> */
.L_x_9:


//--------------------- .text._Z9roll_callv       --------------------------
	.section	.text._Z9roll_callv,"ax",@progbits
	.align	128
        .global         _Z9roll_callv
        .type           _Z9roll_callv,@function
        .size           _Z9roll_callv,(.L_x_10 - _Z9roll_callv)
        .other          _Z9roll_callv,@"STO_CUDA_ENTRY STV_DEFAULT"
_Z9roll_callv:
.text._Z9roll_callv:
[----:B------:R-:W0:Y:S01]  /*0000*/  LDC R1, c[0x0][0x37c] ;  /* 0x0000df00ff017b82 */ /* 0x000e220000000800 */
[----:B------:R-:W1:Y:S01]  /*0010*/  S2R R8, SR_TID.X ;  /* 0x0000000000087919 */ /* 0x000e620000002100 */
[----:B0-----:R-:W-:Y:S01]  /*0020*/  VIADD R1, R1, 0xfffffff8 ;  /* 0xfffffff801017836 */ /* 0x001fe20000000000 */
[----:B------:R-:W-:Y:S01]  /*0030*/  MOV R0, 0x18 ;  /* 0x0000001800007802 */ /* 0x000fe20000000f00 */
[----:B------:R-:W0:Y:S04]  /*0040*/  LDCU UR4, c[0x0][0x2f8] ;  /* 0x00005f00ff0477ac */ /* 0x000e280008000800 */
[----:B------:R2:W3:Y:S01]  /*0050*/  LDC.64 R2, c[0x4][R0] ;  /* 0x0100000000027b82 */ /* 0x0004e20000000a00 */
[----:B------:R-:W4:Y:S01]  /*0060*/  LDCU.64 UR6, c[0x4][URZ] ;  /* 0x01000000ff0677ac */ /* 0x000f220008000a00 */
[----:B------:R-:W5:Y:S01]  /*0070*/  LDCU UR5, c[0x0][0x2fc] ;  /* 0x00005f80ff0577ac */ /* 0x000f620008000800 */
[----:B0-----:R-:W-:Y:S01]  /*0080*/  IADD3 R6, P0, PT, R1, UR4, RZ ;  /* 0x0000000401067c10 */ /* 0x001fe2000ff1e0ff */
[----:B----4-:R-:W-:Y:S01]  /*0090*/  IMAD.U32 R4, RZ, RZ, UR6 ;  /* 0x00000006ff047e24 */ /* 0x010fe2000f8e00ff */
[----:B------:R-:W-:-:S03]  /*00a0*/  MOV R5, UR7 ;  /* 0x0000000700057c02 */ /* 0x000fc60008000f00 */
[----:B-----5:R-:W-:Y:S01]  /*00b0*/  IMAD.X R7, RZ, RZ, UR5, P0 ;  /* 0x00000005ff077e24 */ /* 0x020fe200080e06ff */
[----:B-1----:R2:W-:Y:S07]  /*00c0*/  STL [R1], R8 ;  /* 0x0000000801007387 */ /* 0x0025ee0000100800 */
[----:B------:R-:W-:-:S07]  /*00d0*/  LEPC R20, `(.L_x_5) ;  /* 0x000000001014794e */ /* 0x000fce0000000000 */
[----:B--23--:R-:W-:Y:S05]  /*00e0*/  CALL.ABS.NOINC R2 ;  /* 0x0000000002007343 */ /* 0x00cfea0003c00000 */
.L_x_5:
[----:B------:R-:W-:Y:S05]  /*00f0*/  EXIT ;  /* 0x000000000000794d */ /* 0x000fea0003800000 */
.L_x_6:
        /* <DEDUP_REMOVED lines=16> */
.L_x_10:


//--------------------- .nv.global.init           --------------------------
	.section	.nv.global.init,"aw",@progbits
.nv.global.init:
	.type		$str,@object
	.size		$str,($str$1 - $str)
$str:
        /*0000*/ 	.byte	0x54, 0x68, 0x72, 0x65, 0x61, 0x64, 0x20, 0x25, 0x64, 0x20, 0x68, 0x65, 0x72, 0x65, 0x21, 0x0a
        /*0010*/ 	.byte	0x00
	.type		$str$1,@object
	.size		$str$1,($str$2 - $str$1)
$str$1:
        /*0011*/ 	.byte	0x54, 0x68, 0x72, 0x65, 0x61, 0x64, 0x20, 0x25, 0x64, 0x20, 0x72, 0x75, 0x6e, 0x6e, 0x69, 0x6e
        /*0021*/ 	.byte	0x67, 0x20, 0x6f, 0x6e, 0x20, 0x53, 0x4d, 0x20, 0x25, 0x64, 0x21, 0x0a, 0x00
	.type		$str$2,@object
	.size		$str$2,(.L_2 - $str$2)
$str$2:
        /*002e*/ 	.byte	0x53, 0x4d, 0x3a, 0x20, 0x25, 0x64, 0x20, 0x7c, 0x20, 0x57, 0x61, 0x72, 0x70, 0x3a, 0x20, 0x25
        /*003e*/ 	.byte	0x64, 0x20, 0x7c, 0x20, 0x4c, 0x61, 0x6e, 0x65, 0x3a, 0x20, 0x25, 0x64, 0x20, 0x7c, 0x20, 0x54
        /*004e*/ 	.byte	0x68, 0x72, 0x65, 0x61, 0x64, 0x20, 0x25, 0x64, 0x20, 0x2d, 0x20, 0x48, 0x65, 0x72, 0x65, 0x21
        /*005e*/ 	.byte	0x0a, 0x00
.L_2:


//--------------------- .nv.shared.reserved.0     --------------------------
	.section	.nv.shared.reserved.0,"aw",@nobits
	.weak		__nv_reservedSMEM_offset_0_alias
	.size		__nv_reservedSMEM_offset_0_alias, 0, 64
	.other		__nv_reservedSMEM_offset_0_alias,@"STO_CUDA_RESERVED_SHARED STV_DEFAULT"
__nv_reservedSMEM_offset_0_alias:
	.zero		0
	.zero		64


//--------------------- .nv.constant0._Z15array_incrementPi --------------------------
	.section	.nv.constant0._Z15array_incrementPi,"a",@progbits
	.sectionflags	@""
	.align	4
.nv.constant0._Z15array_incrementPi:
	.zero		904


//--------------------- .nv.constant0._Z14warp_roll_callv --------------------------
	.section	.nv.constant0._Z14warp_roll_callv,"a",@progbits
	.sectionflags	@""
	.align	4
.nv.constant0._Z14warp_roll_callv:
	.zero		896


//--------------------- .nv.constant0._Z12sm_roll_callv --------------------------
	.section	.nv.constant0._Z12sm_roll_callv,"a",@progbits
	.sectionflags	@""
	.align	4
.nv.constant0._Z12sm_roll_callv:
	.zero		896


//--------------------- .nv.constant0._Z9roll_callv --------------------------
	.section	.nv.constant0._Z9roll_callv,"a",@progbits
	.sectionflags	@""
	.align	4
.nv.constant0._Z9roll_callv:
	.zero		896


//--------------------- SYMBOLS --------------------------

	.type		.nv.reservedSmem.offset0,@object
	.size		.nv.reservedSmem.offset0,0x4
	.type		vprintf,@function
